	.headerflags	@"EF_CUDA_TEXMODE_UNIFIED EF_CUDA_64BIT_ADDRESS EF_CUDA_ACCELERATORS EF_CUDA_SM90 EF_CUDA_VIRTUAL_SM(EF_CUDA_SM90)"
	.elftype	@"ET_EXEC"


//--------------------- .nv.info                  --------------------------
	.section	.nv.info,"",@"SHT_CUDA_INFO"
	.align	4


	//----- nvinfo : EIATTR_REGCOUNT
	.align		4
        /*0000*/ 	.byte	0x04, 0x2f
        /*0002*/ 	.short	(.L_3 - .L_2)
	.align		4
.L_2:
        /*0004*/ 	.word	index@(triton_poi_fused__native_batch_norm_legit_no_training_relu_22)
        /*0008*/ 	.word	0x00000020


	//----- nvinfo : EIATTR_MIN_STACK_SIZE
	.align		4
.L_3:
        /*000c*/ 	.byte	0x04, 0x12
        /*000e*/ 	.short	(.L_5 - .L_4)
	.align		4
.L_4:
        /*0010*/ 	.word	index@(triton_poi_fused__native_batch_norm_legit_no_training_relu_22)
        /*0014*/ 	.word	0x00000000


	//----- nvinfo : EIATTR_FRAME_SIZE
	.align		4
.L_5:
        /*0018*/ 	.byte	0x04, 0x11
        /*001a*/ 	.short	(.L_7 - .L_6)
	.align		4
.L_6:
        /*001c*/ 	.word	index@(triton_poi_fused__native_batch_norm_legit_no_training_relu_22)
        /*0020*/ 	.word	0x00000000


	//----- nvinfo : EIATTR_MIN_STACK_SIZE
	.align		4
.L_7:
        /*0024*/ 	.byte	0x04, 0x12
        /*0026*/ 	.short	(.L_9 - .L_8)
	.align		4
.L_8:
        /*0028*/ 	.word	index@(triton_poi_fused__native_batch_norm_legit_no_training_relu_22)
        /*002c*/ 	.word	0x00000000
.L_9:


//--------------------- .nv.info.triton_poi_fused__native_batch_norm_legit_no_training_relu_22 --------------------------
	.section	.nv.info.triton_poi_fused__native_batch_norm_legit_no_training_relu_22,"",@"SHT_CUDA_INFO"
	.sectionflags	@""
	.align	4


	//----- nvinfo : EIATTR_CUDA_API_VERSION
	.align		4
        /*0000*/ 	.byte	0x04, 0x37
        /*0002*/ 	.short	(.L_11 - .L_10)
.L_10:
        /*0004*/ 	.word	0x0000007c


	//----- nvinfo : EIATTR_KPARAM_INFO
	.align		4
.L_11:
        /*0008*/ 	.byte	0x04, 0x17
        /*000a*/ 	.short	(.L_13 - .L_12)
.L_12:
        /*000c*/ 	.word	0x00000000
        /*0010*/ 	.short	0x0006
        /*0012*/ 	.short	0x0030
        /*0014*/ 	.byte	0x00, 0xf0, 0x11, 0x00


	//----- nvinfo : EIATTR_KPARAM_INFO
	.align		4
.L_13:
        /*0018*/ 	.byte	0x04, 0x17
        /*001a*/ 	.short	(.L_15 - .L_14)
.L_14:
        /*001c*/ 	.word	0x00000000
        /*0020*/ 	.short	0x0005
        /*0022*/ 	.short	0x0028
        /*0024*/ 	.byte	0x00, 0xf4, 0x21, 0x00


	//----- nvinfo : EIATTR_KPARAM_INFO
	.align		4
.L_15:
        /*0028*/ 	.byte	0x04, 0x17
        /*002a*/ 	.short	(.L_17 - .L_16)
.L_16:
        /*002c*/ 	.word	0x00000000
        /*0030*/ 	.short	0x0004
        /*0032*/ 	.short	0x0020
        /*0034*/ 	.byte	0x00, 0xf4, 0x21, 0x00


	//----- nvinfo : EIATTR_KPARAM_INFO
	.align		4
.L_17:
        /*0038*/ 	.byte	0x04, 0x17
        /*003a*/ 	.short	(.L_19 - .L_18)
.L_18:
        /*003c*/ 	.word	0x00000000
        /*0040*/ 	.short	0x0003
        /*0042*/ 	.short	0x0018
        /*0044*/ 	.byte	0x00, 0xf4, 0x21, 0x00


	//----- nvinfo : EIATTR_KPARAM_INFO
	.align		4
.L_19:
        /*0048*/ 	.byte	0x04, 0x17
        /*004a*/ 	.short	(.L_21 - .L_20)
.L_20:
        /*004c*/ 	.word	0x00000000
        /*0050*/ 	.short	0x0002
        /*0052*/ 	.short	0x0010
        /*0054*/ 	.byte	0x00, 0xf4, 0x21, 0x00


	//----- nvinfo : EIATTR_KPARAM_INFO
	.align		4
.L_21:
        /*0058*/ 	.byte	0x04, 0x17
        /*005a*/ 	.short	(.L_23 - .L_22)
.L_22:
        /*005c*/ 	.word	0x00000000
        /*0060*/ 	.short	0x0001
        /*0062*/ 	.short	0x0008
        /*0064*/ 	.byte	0x00, 0xf4, 0x21, 0x00


	//----- nvinfo : EIATTR_KPARAM_INFO
	.align		4
.L_23:
        /*0068*/ 	.byte	0x04, 0x17
        /*006a*/ 	.short	(.L_25 - .L_24)
.L_24:
        /*006c*/ 	.word	0x00000000
        /*0070*/ 	.short	0x0000
        /*0072*/ 	.short	0x0000
        /*0074*/ 	.byte	0x00, 0xf4, 0x21, 0x00


	//----- nvinfo : EIATTR_SPARSE_MMA_MASK
	.align		4
.L_25:
        /*0078*/ 	.byte	0x03, 0x50
        /*007a*/ 	.short	0x0000


	//----- nvinfo : EIATTR_MAXREG_COUNT
	.align		4
        /*007c*/ 	.byte	0x03, 0x1b
        /*007e*/ 	.short	0x00ff


	//----- nvinfo : EIATTR_EXIT_INSTR_OFFSETS
	.align		4
        /*0080*/ 	.byte	0x04, 0x1c
        /*0082*/ 	.short	(.L_27 - .L_26)


	//   ....[0]....
.L_26:
        /*0084*/ 	.word	0x000006e0


	//----- nvinfo : EIATTR_REQNTID
	.align		4
.L_27:
        /*0088*/ 	.byte	0x04, 0x10
        /*008a*/ 	.short	(.L_29 - .L_28)
.L_28:
        /*008c*/ 	.word	0x00000080
        /*0090*/ 	.word	0x00000001
        /*0094*/ 	.word	0x00000001


	//----- nvinfo : EIATTR_CBANK_PARAM_SIZE
	.align		4
.L_29:
        /*0098*/ 	.byte	0x03, 0x19
        /*009a*/ 	.short	0x0034


	//----- nvinfo : EIATTR_PARAM_CBANK
	.align		4
        /*009c*/ 	.byte	0x04, 0x0a
        /*009e*/ 	.short	(.L_31 - .L_30)
	.align		4
.L_30:
        /*00a0*/ 	.word	index@(.nv.constant0.triton_poi_fused__native_batch_norm_legit_no_training_relu_22)
        /*00a4*/ 	.short	0x0210
        /*00a6*/ 	.short	0x0034


	//----- nvinfo : EIATTR_SW_WAR
	.align		4
.L_31:
        /*00a8*/ 	.byte	0x04, 0x36
        /*00aa*/ 	.short	(.L_33 - .L_32)
.L_32:
        /*00ac*/ 	.word	0x00000008
.L_33:


//--------------------- .nv.callgraph             --------------------------
	.section	.nv.callgraph,"",@"SHT_CUDA_CALLGRAPH"
	.align	4
	.sectionentsize	8
	.align		4
        /*0000*/ 	.word	0x00000000
	.align		4
        /*0004*/ 	.word	0xffffffff
	.align		4
        /*0008*/ 	.word	0x00000000
	.align		4
        /*000c*/ 	.word	0xfffffffe
	.align		4
        /*0010*/ 	.word	0x00000000
	.align		4
        /*0014*/ 	.word	0xfffffffd
	.align		4
        /*0018*/ 	.word	0x00000000
	.align		4
        /*001c*/ 	.word	0xfffffffc


//--------------------- .nv.constant4             --------------------------
	.section	.nv.constant4,"a",@progbits
	.align	8
	.align		8
.nv.constant4:
        /*0000*/ 	.dword	_$_str
	.align		8
        /*0008*/ 	.dword	_$_str_$_2


//--------------------- .text.triton_poi_fused__native_batch_norm_legit_no_training_relu_22 --------------------------
	.section	.text.triton_poi_fused__native_batch_norm_legit_no_training_relu_22,"ax",@progbits
	.align	128
        .global         triton_poi_fused__native_batch_norm_legit_no_training_relu_22
        .type           triton_poi_fused__native_batch_norm_legit_no_training_relu_22,@function
        .size           triton_poi_fused__native_batch_norm_legit_no_training_relu_22,(.L_x_1 - triton_poi_fused__native_batch_norm_legit_no_training_relu_22)
        .other          triton_poi_fused__native_batch_norm_legit_no_training_relu_22,@"STO_CUDA_ENTRY STV_DEFAULT"
triton_poi_fused__native_batch_norm_legit_no_training_relu_22:
.text.triton_poi_fused__native_batch_norm_legit_no_training_relu_22:
[----:B------:R-:W-:Y:S01]  /*0000*/  LDC R1, c[0x0][0x28] ;  /* 0x00000a00ff017b82 */ /* 0x000fe20000000800 */
[----:B------:R-:W1:Y:S01]  /*0010*/  S2R R0, SR_TID.X ;  /* 0x0000000000007919 */ /* 0x000e620000002100 */
[----:B------:R-:W-:-:S06]  /*0020*/  ULDC.64 UR4, c[0x0][0x208] ;  /* 0x0000820000047ab9 */ /* 0x000fcc0000000a00 */
[----:B------:R-:W2:Y:S01]  /*0030*/  LDC.64 R16, c[0x0][0x218] ;  /* 0x00008600ff107b82 */ /* 0x000ea20000000a00 */
[----:B------:R-:W3:Y:S07]  /*0040*/  S2R R5, SR_CTAID.X ;  /* 0x0000000000057919 */ /* 0x000eee0000002500 */
[----:B------:R-:W4:Y:S08]  /*0050*/  LDC.64 R14, c[0x0][0x210] ;  /* 0x00008400ff0e7b82 */ /* 0x000f300000000a00 */
[----:B------:R-:W5:Y:S01]  /*0060*/  LDC.64 R12, c[0x0][0x230] ;  /* 0x00008c00ff0c7b82 */ /* 0x000f620000000a00 */
[----:B-1----:R-:W-:-:S02]  /*0070*/  SHF.L.U32 R0, R0, 0x2, RZ ;  /* 0x0000000200007819 */ /* 0x002fc400000006ff */
[----:B---3--:R-:W-:Y:S02]  /*0080*/  SHF.R.S32.HI R3, RZ, 0x15, R5 ;  /* 0x00000015ff037819 */ /* 0x008fe40000011405 */
[----:B------:R-:W-:Y:S02]  /*0090*/  LOP3.LUT R0, R0, 0x1fc, RZ, 0xc0, !PT ;  /* 0x000001fc00007812 */ /* 0x000fe400078ec0ff */
[----:B------:R-:W-:Y:S02]  /*00a0*/  SGXT R3, R3, 0x1 ;  /* 0x000000010303781a */ /* 0x000fe40000000200 */
[----:B------:R-:W-:-:S04]  /*00b0*/  LEA R18, R5, R0, 0xa ;  /* 0x0000000005127211 */ /* 0x000fc800078e50ff */
[----:B------:R-:W-:Y:S02]  /*00c0*/  LEA.HI R0, R3, R18, RZ, 0x6 ;  /* 0x0000001203007211 */ /* 0x000fe400078f30ff */
[----:B------:R-:W1:Y:S02]  /*00d0*/  LDC.64 R2, c[0x0][0x220] ;  /* 0x00008800ff027b82 */ /* 0x000e640000000a00 */
[----:B------:R-:W-:Y:S02]  /*00e0*/  SHF.R.S32.HI R23, RZ, 0x6, R0 ;  /* 0x00000006ff177819 */ /* 0x000fe40000011400 */
[----:B------:R-:W-:-:S03]  /*00f0*/  IADD3 R0, R0, 0x200, RZ ;  /* 0x0000020000007810 */ /* 0x000fc60007ffe0ff */
[----:B------:R-:W-:Y:S01]  /*0100*/  IMAD.HI R4, R23, 0x4ec4ec4f, RZ ;  /* 0x4ec4ec4f17047827 */ /* 0x000fe200078e02ff */
[----:B------:R-:W-:-:S04]  /*0110*/  SHF.R.S32.HI R0, RZ, 0x6, R0 ;  /* 0x00000006ff007819 */ /* 0x000fc80000011400 */
[----:B------:R-:W-:Y:S01]  /*0120*/  SHF.R.U32.HI R5, RZ, 0x1f, R4 ;  /* 0x0000001fff057819 */ /* 0x000fe20000011604 */
[----:B------:R-:W-:-:S03]  /*0130*/  IMAD.HI R6, R0, 0x4ec4ec4f, RZ ;  /* 0x4ec4ec4f00067827 */ /* 0x000fc600078e02ff */
[----:B------:R-:W-:Y:S02]  /*0140*/  LEA.HI.SX32 R4, R4, R5, 0x19 ;  /* 0x0000000504047211 */ /* 0x000fe400078fcaff */
[----:B------:R-:W-:-:S03]  /*0150*/  SHF.R.U32.HI R5, RZ, 0x1f, R6 ;  /* 0x0000001fff057819 */ /* 0x000fc60000011606 */
[----:B------:R-:W-:Y:S01]  /*0160*/  IMAD R23, R4, -0x1a0, R23 ;  /* 0xfffffe6004177824 */ /* 0x000fe200078e0217 */
[----:B------:R-:W-:-:S03]  /*0170*/  LEA.HI.SX32 R5, R6, R5, 0x19 ;  /* 0x0000000506057211 */ /* 0x000fc600078fcaff */
[----:B-1----:R-:W-:-:S04]  /*0180*/  IMAD.WIDE R8, R23, 0x4, R2 ;  /* 0x0000000417087825 */ /* 0x002fc800078e0202 */
[----:B------:R-:W-:Y:S01]  /*0190*/  IMAD R19, R5, -0x1a0, R0 ;  /* 0xfffffe6005137824 */ /* 0x000fe200078e0200 */
[----:B------:R-:W3:Y:S03]  /*01a0*/  LDG.E.EL R20, desc[UR4][R8.64] ;  /* 0x0000000408147981 */ /* 0x000ee6000c2e1900 */
[----:B------:R-:W-:Y:S02]  /*01b0*/  IMAD.WIDE R10, R19, 0x4, R2 ;  /* 0x00000004130a7825 */ /* 0x000fe400078e0202 */
[----:B------:R-:W1:Y:S03]  /*01c0*/  LDC.64 R2, c[0x0][0x228] ;  /* 0x00008a00ff027b82 */ /* 0x000e660000000a00 */
[----:B------:R-:W3:Y:S01]  /*01d0*/  LDG.E.EL R21, desc[UR4][R10.64] ;  /* 0x000000040a157981 */ /* 0x000ee2000c2e1900 */
[----:B--2---:R-:W-:-:S04]  /*01e0*/  IMAD.WIDE R26, R23, 0x4, R16 ;  /* 0x00000004171a7825 */ /* 0x004fc800078e0210 */
[----:B----4-:R-:W-:Y:S01]  /*01f0*/  IMAD.WIDE R14, R18, 0x4, R14 ;  /* 0x00000004120e7825 */ /* 0x010fe200078e020e */
[----:B------:R-:W2:Y:S04]  /*0200*/  LDG.E.EL R0, desc[UR4][R26.64] ;  /* 0x000000041a007981 */ /* 0x000ea8000c2e1900 */
[----:B------:R-:W2:Y:S01]  /*0210*/  LDG.E.128 R4, desc[UR4][R14.64] ;  /* 0x000000040e047981 */ /* 0x000ea2000c1e1d00 */
[----:B------:R-:W-:-:S03]  /*0220*/  IMAD.WIDE R16, R19, 0x4, R16 ;  /* 0x0000000413107825 */ /* 0x000fc600078e0210 */
[----:B------:R-:W4:Y:S04]  /*0230*/  LDG.E.128 R8, desc[UR4][R14.64+0x800] ;  /* 0x000800040e087981 */ /* 0x000f28000c1e1d00 */
[----:B------:R-:W4:Y:S01]  /*0240*/  LDG.E.EL R16, desc[UR4][R16.64] ;  /* 0x0000000410107981 */ /* 0x000f22000c2e1900 */
[----:B01----:R-:W-:-:S04]  /*0250*/  IMAD.WIDE R24, R23, 0x4, R2 ;  /* 0x0000000417187825 */ /* 0x003fc800078e0202 */
[----:B-----5:R-:W-:Y:S02]  /*0260*/  IMAD.WIDE R22, R23, 0x4, R12 ;  /* 0x0000000417167825 */ /* 0x020fe400078e020c */
[----:B------:R-:W5:Y:S04]  /*0270*/  LDG.E.EL R24, desc[UR4][R24.64] ;  /* 0x0000000418187981 */ /* 0x000f68000c2e1900 */
[----:B------:R-:W5:Y:S01]  /*0280*/  LDG.E.EL R23, desc[UR4][R22.64] ;  /* 0x0000000416177981 */ /* 0x000f62000c2e1900 */
[----:B------:R-:W-:-:S04]  /*0290*/  IMAD.WIDE R2, R19, 0x4, R2 ;  /* 0x0000000413027825 */ /* 0x000fc800078e0202 */
[----:B------:R-:W-:Y:S02]  /*02a0*/  IMAD.WIDE R28, R19, 0x4, R12 ;  /* 0x00000004131c7825 */ /* 0x000fe400078e020c */
[----:B------:R0:W4:Y:S04]  /*02b0*/  LDG.E.EL R12, desc[UR4][R2.64] ;  /* 0x00000004020c7981 */ /* 0x000128000c2e1900 */
[----:B------:R-:W4:Y:S01]  /*02c0*/  LDG.E.EL R13, desc[UR4][R28.64] ;  /* 0x000000041c0d7981 */ /* 0x000f22000c2e1900 */
[----:B0-----:R-:W-:Y:S01]  /*02d0*/  HFMA2.MMA R3, -RZ, RZ, 1.625, 0 ;  /* 0x3e800000ff037435 */ /* 0x001fe200000001ff */
[----:B---3--:R-:W-:-:S04]  /*02e0*/  FADD R20, R20, 9.9999997473787516356e-06 ;  /* 0x3727c5ac14147421 */ /* 0x008fc80000000000 */
[----:B------:R-:W0:Y:S01]  /*02f0*/  MUFU.SQRT R19, R20 ;  /* 0x0000001400137308 */ /* 0x000e220000002000 */
[----:B------:R-:W-:-:S07]  /*0300*/  FADD R21, R21, 9.9999997473787516356e-06 ;  /* 0x3727c5ac15157421 */ /* 0x000fce0000000000 */
[----:B------:R-:W1:Y:S01]  /*0310*/  MUFU.SQRT R25, R21 ;  /* 0x0000001500197308 */ /* 0x000e620000002000 */
[C---:B0-----:R-:W-:Y:S02]  /*0320*/  FSETP.GT.AND P0, PT, R19.reuse, 8.50705917302346158658e+37, PT ;  /* 0x7e8000001300780b */ /* 0x041fe40003f04000 */
[----:B------:R-:W-:Y:S02]  /*0330*/  FSETP.GEU.AND P2, PT, R19, 1.175494350822287508e-38, PT ;  /* 0x008000001300780b */ /* 0x000fe40003f4e000 */
[C---:B-1----:R-:W-:Y:S02]  /*0340*/  FSETP.GT.AND P1, PT, R25.reuse, 8.50705917302346158658e+37, PT ;  /* 0x7e8000001900780b */ /* 0x042fe40003f24000 */
[----:B------:R-:W-:-:S07]  /*0350*/  FSETP.GEU.AND P3, PT, R25, 1.175494350822287508e-38, PT ;  /* 0x008000001900780b */ /* 0x000fce0003f6e000 */
[----:B------:R-:W-:-:S04]  /*0360*/  @P0 FMUL R19, R19, 0.25 ;  /* 0x3e80000013130820 */ /* 0x000fc80000400000 */
[----:B------:R-:W-:Y:S01]  /*0370*/  @!P2 FMUL R19, R19, 16777216 ;  /* 0x4b8000001313a820 */ /* 0x000fe20000400000 */
[----:B------:R-:W-:-:S05]  /*0380*/  @P1 FMUL R25, R25, 0.25 ;  /* 0x3e80000019191820 */ /* 0x000fca0000400000 */
[----:B------:R-:W0:Y:S01]  /*0390*/  MUFU.RCP R19, R19 ;  /* 0x0000001300137308 */ /* 0x000e220000001000 */
[----:B------:R-:W-:Y:S01]  /*03a0*/  @!P3 FMUL R25, R25, 16777216 ;  /* 0x4b8000001919b820 */ /* 0x000fe20000400000 */
[----:B------:R-:W-:-:S06]  /*03b0*/  FSEL R2, R3, 1, P0 ;  /* 0x3f80000003027808 */ /* 0x000fcc0000000000 */
[----:B------:R-:W1:Y:S01]  /*03c0*/  MUFU.RCP R14, R25 ;  /* 0x00000019000e7308 */ /* 0x000e620000001000 */
[----:B------:R-:W-:Y:S01]  /*03d0*/  FSEL R3, R3, 1, P1 ;  /* 0x3f80000003037808 */ /* 0x000fe20000800000 */
[----:B------:R-:W-:Y:S01]  /*03e0*/  @!P2 FMUL R2, R2, 16777216 ;  /* 0x4b8000000202a820 */ /* 0x000fe20000400000 */
[----:B--2---:R-:W-:-:S03]  /*03f0*/  FADD R4, R4, -R0 ;  /* 0x8000000004047221 */ /* 0x004fc60000000000 */
[----:B------:R-:W-:Y:S01]  /*0400*/  @!P3 FMUL R3, R3, 16777216 ;  /* 0x4b8000000303b820 */ /* 0x000fe20000400000 */
[----:B0-----:R-:W-:Y:S01]  /*0410*/  FMUL R15, R19, R2 ;  /* 0x00000002130f7220 */ /* 0x001fe20000400000 */
[--C-:B------:R-:W-:Y:S01]  /*0420*/  FADD R20, R5, -R0.reuse ;  /* 0x8000000005147221 */ /* 0x100fe20000000000 */
[--C-:B------:R-:W-:Y:S01]  /*0430*/  FADD R6, R6, -R0.reuse ;  /* 0x8000000006067221 */ /* 0x100fe20000000000 */
[----:B------:R-:W-:Y:S01]  /*0440*/  FADD R0, R7, -R0 ;  /* 0x8000000007007221 */ /* 0x000fe20000000000 */
[C---:B------:R-:W-:Y:S01]  /*0450*/  FMUL R5, R15.reuse, R4 ;  /* 0x000000040f057220 */ /* 0x040fe20000400000 */
[C---:B------:R-:W-:Y:S01]  /*0460*/  FMUL R4, R15.reuse, R20 ;  /* 0x000000140f047220 */ /* 0x040fe20000400000 */
[----:B-1----:R-:W-:Y:S02]  /*0470*/  FMUL R14, R14, R3 ;  /* 0x000000030e0e7220 */ /* 0x002fe40000400000 */
[----:B------:R-:W0:Y:S01]  /*0480*/  LDC.64 R2, c[0x0][0x238] ;  /* 0x00008e00ff027b82 */ /* 0x000e220000000a00 */
[C---:B------:R-:W-:Y:S01]  /*0490*/  FMUL R20, R15.reuse, R6 ;  /* 0x000000060f147220 */ /* 0x040fe20000400000 */
[----:B------:R-:W-:Y:S01]  /*04a0*/  FMUL R6, R15, R0 ;  /* 0x000000000f067220 */ /* 0x000fe20000400000 */
[--C-:B----4-:R-:W-:Y:S01]  /*04b0*/  FADD R7, R8, -R16.reuse ;  /* 0x8000001008077221 */ /* 0x110fe20000000000 */
[--C-:B------:R-:W-:Y:S01]  /*04c0*/  FADD R9, R9, -R16.reuse ;  /* 0x8000001009097221 */ /* 0x100fe20000000000 */
[--C-:B------:R-:W-:Y:S01]  /*04d0*/  FADD R15, R10, -R16.reuse ;  /* 0x800000100a0f7221 */ /* 0x100fe20000000000 */
[C-C-:B-----5:R-:W-:Y:S01]  /*04e0*/  FFMA R0, R24.reuse, R5, R23.reuse ;  /* 0x0000000518007223 */ /* 0x160fe20000000017 */
[----:B------:R-:W-:Y:S01]  /*04f0*/  FADD R11, R11, -R16 ;  /* 0x800000100b0b7221 */ /* 0x000fe20000000000 */
[C-C-:B------:R-:W-:Y:S01]  /*0500*/  FFMA R4, R24.reuse, R4, R23.reuse ;  /* 0x0000000418047223 */ /* 0x140fe20000000017 */
[C-C-:B------:R-:W-:Y:S01]  /*0510*/  FFMA R5, R24.reuse, R20, R23.reuse ;  /* 0x0000001418057223 */ /* 0x140fe20000000017 */
[----:B------:R-:W-:Y:S01]  /*0520*/  FFMA R23, R24, R6, R23 ;  /* 0x0000000618177223 */ /* 0x000fe20000000017 */
[C---:B------:R-:W-:Y:S01]  /*0530*/  FMUL R7, R14.reuse, R7 ;  /* 0x000000070e077220 */ /* 0x040fe20000400000 */
[C---:B------:R-:W-:Y:S01]  /*0540*/  FMUL R8, R14.reuse, R9 ;  /* 0x000000090e087220 */ /* 0x040fe20000400000 */
[C---:B------:R-:W-:Y:S01]  /*0550*/  FMUL R6, R14.reuse, R15 ;  /* 0x0000000f0e067220 */ /* 0x040fe20000400000 */
[----:B------:R-:W-:Y:S01]  /*0560*/  FMUL R14, R14, R11 ;  /* 0x0000000b0e0e7220 */ /* 0x000fe20000400000 */
[C-C-:B------:R-:W-:Y:S01]  /*0570*/  FFMA R9, R12.reuse, R7, R13.reuse ;  /* 0x000000070c097223 */ /* 0x140fe2000000000d */
[C-C-:B------:R-:W-:Y:S01]  /*0580*/  FFMA R8, R12.reuse, R8, R13.reuse ;  /* 0x000000080c087223 */ /* 0x140fe2000000000d */
[C-C-:B------:R-:W-:Y:S01]  /*0590*/  FFMA R10, R12.reuse, R6, R13.reuse ;  /* 0x000000060c0a7223 */ /* 0x140fe2000000000d */
[----:B------:R-:W-:Y:S01]  /*05a0*/  FFMA R14, R12, R14, R13 ;  /* 0x0000000e0c0e7223 */ /* 0x000fe2000000000d */
[----:B------:R-:W-:-:S02]  /*05b0*/  FSETP.GEU.AND P6, PT, R23, RZ, PT ;  /* 0x000000ff1700720b */ /* 0x000fc40003fce000 */
[----:B------:R-:W-:Y:S02]  /*05c0*/  FSETP.GEU.AND P0, PT, R5, RZ, PT ;  /* 0x000000ff0500720b */ /* 0x000fe40003f0e000 */
[----:B------:R-:W-:Y:S02]  /*05d0*/  FSETP.GEU.AND P1, PT, R4, RZ, PT ;  /* 0x000000ff0400720b */ /* 0x000fe40003f2e000 */
[----:B------:R-:W-:Y:S02]  /*05e0*/  FSETP.GEU.AND P3, PT, R14, RZ, PT ;  /* 0x000000ff0e00720b */ /* 0x000fe40003f6e000 */
[----:B------:R-:W-:Y:S02]  /*05f0*/  SEL R7, R23, RZ, P6 ;  /* 0x000000ff17077207 */ /* 0x000fe40003000000 */
[----:B------:R-:W-:Y:S02]  /*0600*/  FSETP.GEU.AND P2, PT, R0, RZ, PT ;  /* 0x000000ff0000720b */ /* 0x000fe40003f4e000 */
[----:B------:R-:W-:-:S02]  /*0610*/  FSETP.GEU.AND P4, PT, R10, RZ, PT ;  /* 0x000000ff0a00720b */ /* 0x000fc40003f8e000 */
[----:B------:R-:W-:Y:S02]  /*0620*/  FSETP.GEU.AND P5, PT, R9, RZ, PT ;  /* 0x000000ff0900720b */ /* 0x000fe40003fae000 */
[----:B------:R-:W-:Y:S02]  /*0630*/  FSETP.GEU.AND P6, PT, R8, RZ, PT ;  /* 0x000000ff0800720b */ /* 0x000fe40003fce000 */
[----:B------:R-:W-:Y:S01]  /*0640*/  SEL R6, R5, RZ, P0 ;  /* 0x000000ff05067207 */ /* 0x000fe20000000000 */
[----:B0-----:R-:W-:Y:S01]  /*0650*/  IMAD.WIDE R2, R18, 0x4, R2 ;  /* 0x0000000412027825 */ /* 0x001fe200078e0202 */
[----:B------:R-:W-:Y:S02]  /*0660*/  SEL R5, R4, RZ, P1 ;  /* 0x000000ff04057207 */ /* 0x000fe40000800000 */
[----:B------:R-:W-:Y:S02]  /*0670*/  SEL R15, R14, RZ, P3 ;  /* 0x000000ff0e0f7207 */ /* 0x000fe40001800000 */
[----:B------:R-:W-:-:S02]  /*0680*/  SEL R4, R0, RZ, P2 ;  /* 0x000000ff00047207 */ /* 0x000fc40001000000 */
[----:B------:R-:W-:Y:S02]  /*0690*/  SEL R14, R10, RZ, P4 ;  /* 0x000000ff0a0e7207 */ /* 0x000fe40002000000 */
[----:B------:R-:W-:Y:S02]  /*06a0*/  SEL R12, R9, RZ, P5 ;  /* 0x000000ff090c7207 */ /* 0x000fe40002800000 */
[----:B------:R-:W-:Y:S01]  /*06b0*/  SEL R13, R8, RZ, P6 ;  /* 0x000000ff080d7207 */ /* 0x000fe20003000000 */
[----:B------:R-:W-:Y:S04]  /*06c0*/  STG.E.128 desc[UR4][R2.64], R4 ;  /* 0x0000000402007986 */ /* 0x000fe8000c101d04 */
[----:B------:R-:W-:Y:S01]  /*06d0*/  STG.E.128 desc[UR4][R2.64+0x800], R12 ;  /* 0x0008000c02007986 */ /* 0x000fe2000c101d04 */
[----:B------:R-:W-:Y:S05]  /*06e0*/  EXIT ;  /* 0x000000000000794d */ /* 0x000fea0003800000 */
.L_x_0:
[----:B------:R-:W-:-:S00]  /*06f0*/  BRA `(.L_x_0) ;  /* 0xfffffffc00fc7947 */ /* 0x000fc0000383ffff */
[----:B------:R-:W-:-:S00]  /*0700*/  NOP ;  /* 0x0000000000007918 */ /* 0x000fc00000000000 */
[----:B------:R-:W-:-:S00]  /*0710*/  NOP ;  /* 0x0000000000007918 */ /* 0x000fc00000000000 */
[----:B------:R-:W-:-:S00]  /*0720*/  NOP ;  /* 0x0000000000007918 */ /* 0x000fc00000000000 */
[----:B------:R-:W-:-:S00]  /*0730*/  NOP ;  /* 0x0000000000007918 */ /* 0x000fc00000000000 */
[----:B------:R-:W-:-:S00]  /*0740*/  NOP ;  /* 0x0000000000007918 */ /* 0x000fc00000000000 */
[----:B------:R-:W-:-:S00]  /*0750*/  NOP ;  /* 0x0000000000007918 */ /* 0x000fc00000000000 */
[----:B------:R-:W-:-:S00]  /*0760*/  NOP ;  /* 0x0000000000007918 */ /* 0x000fc00000000000 */
[----:B------:R-:W-:-:S00]  /*0770*/  NOP ;  /* 0x0000000000007918 */ /* 0x000fc00000000000 */
.L_x_1:


//--------------------- .nv.global.init           --------------------------
	.section	.nv.global.init,"aw",@progbits
.nv.global.init:
	.type		_$_str,@object
	.size		_$_str,(_$_str_$_2 - _$_str)
_$_str:
        /*0000*/ 	.byte	0x5f, 0x5f, 0x43, 0x55, 0x44, 0x41, 0x5f, 0x46, 0x54, 0x5a, 0x00
	.type		_$_str_$_2,@object
	.size		_$_str_$_2,(.L_1 - _$_str_$_2)
_$_str_$_2:
        /*000b*/ 	.byte	0x5f, 0x5f, 0x43, 0x55, 0x44, 0x41, 0x5f, 0x50, 0x52, 0x45, 0x43, 0x5f, 0x53, 0x51, 0x52, 0x54
        /*001b*/ 	.byte	0x00
.L_1:


//--------------------- .nv.constant0.triton_poi_fused__native_batch_norm_legit_no_training_relu_22 --------------------------
	.section	.nv.constant0.triton_poi_fused__native_batch_norm_legit_no_training_relu_22,"a",@progbits
	.sectionflags	@""
	.align	4
.nv.constant0.triton_poi_fused__native_batch_norm_legit_no_training_relu_22:
	.zero		580
